//
// Generated by NVIDIA NVVM Compiler
//
// Compiler Build ID: CL-36424714
// Cuda compilation tools, release 13.0, V13.0.88
// Based on NVVM 20.0.0
//

.version 9.0
.target sm_100
.address_size 64

	// .globl	_Z15printDeviceDataPKi
.extern .func  (.param .b32 func_retval0) vprintf
(
	.param .b64 vprintf_param_0,
	.param .b64 vprintf_param_1
)
;
.global .align 1 .b8 $str[3] = {37, 100};

.visible .entry _Z15printDeviceDataPKi(
	.param .u64 .ptr .align 1 _Z15printDeviceDataPKi_param_0
)
{
	.local .align 8 .b8 	__local_depot0[8];
	.reg .b64 	%SP;
	.reg .b64 	%SPL;
	.reg .b32 	%r<5>;
	.reg .b64 	%rd<9>;

	mov.u64 	%SPL, __local_depot0;
	cvta.local.u64 	%SP, %SPL;
	ld.param.u64 	%rd1, [_Z15printDeviceDataPKi_param_0];
	cvta.to.global.u64 	%rd2, %rd1;
	add.u64 	%rd3, %SP, 0;
	add.u64 	%rd4, %SPL, 0;
	mov.u32 	%r1, %tid.x;
	mul.wide.u32 	%rd5, %r1, 4;
	add.s64 	%rd6, %rd2, %rd5;
	ld.global.u32 	%r2, [%rd6];
	st.local.u32 	[%rd4], %r2;
	mov.u64 	%rd7, $str;
	cvta.global.u64 	%rd8, %rd7;
	{ // callseq 0, 0
	.param .b64 param0;
	st.param.b64 	[param0], %rd8;
	.param .b64 param1;
	st.param.b64 	[param1], %rd3;
	.param .b32 retval0;
	call.uni (retval0), 
	vprintf, 
	(
	param0, 
	param1
	);
	ld.param.b32 	%r3, [retval0];
	} // callseq 0
	ret;

}
	// .globl	_Z7setDataPi
.visible .entry _Z7setDataPi(
	.param .u64 .ptr .align 1 _Z7setDataPi_param_0
)
{
	.reg .b32 	%r<3>;
	.reg .b64 	%rd<5>;

	ld.param.u64 	%rd1, [_Z7setDataPi_param_0];
	cvta.to.global.u64 	%rd2, %rd1;
	mov.u32 	%r1, %tid.x;
	mul.wide.u32 	%rd3, %r1, 4;
	add.s64 	%rd4, %rd2, %rd3;
	mov.b32 	%r2, 2;
	st.global.u32 	[%rd4], %r2;
	ret;

}


// ===== COMPILED SASS (sm_100) =====

	.target	sm_100

	.elftype	@"ET_EXEC"


//--------------------- .note.nv.tkinfo           --------------------------
	.section	.note.nv.tkinfo,"",@"SHT_NOTE"
	.sectionflags	@"SHF_NOTE_NV_TKINFO"
	.tkinfo
        /*0018*/ 	.word	0x00000002
        /*0030*/ 	.string	""
        /*0030*/ 	.string	"ptxas"
        /*0030*/ 	.string	"Cuda compilation tools, release 13.0, V13.0.88"
        /*0030*/ 	.string	"Build cuda_13.0.r13.0/compiler.36424714_0"
        /*0030*/ 	.string	"-arch sm_100 -m 64 "



//--------------------- .note.nv.cuinfo           --------------------------
	.section	.note.nv.cuinfo,"",@"SHT_NOTE"
	.sectionflags	@"SHF_NOTE_NV_CUINFO"
        /*0018*/ 	.short	0x0002
        /*001a*/ 	.short	0x0064
        /*001c*/ 	.short	0x0082
	.zero		2


//--------------------- .nv.info                  --------------------------
	.section	.nv.info,"",@"SHT_CUDA_INFO"
	.align	4


	//----- nvinfo : EIATTR_REGCOUNT
	.align		4
        /*0000*/ 	.byte	0x04, 0x2f
        /*0002*/ 	.short	(.L_2 - .L_1)
	.align		4
.L_1:
        /*0004*/ 	.word	index@(_Z15printDeviceDataPKi)
        /*0008*/ 	.word	0x00000018


	//----- nvinfo : EIATTR_FRAME_SIZE
	.align		4
.L_2:
        /*000c*/ 	.byte	0x04, 0x11
        /*000e*/ 	.short	(.L_4 - .L_3)
	.align		4
.L_3:
        /*0010*/ 	.word	index@(_Z15printDeviceDataPKi)
        /*0014*/ 	.word	0x00000008


	//----- nvinfo : EIATTR_REGCOUNT
	.align		4
.L_4:
        /*0018*/ 	.byte	0x04, 0x2f
        /*001a*/ 	.short	(.L_6 - .L_5)
	.align		4
.L_5:
        /*001c*/ 	.word	index@(_Z7setDataPi)
        /*0020*/ 	.word	0x0000000a


	//----- nvinfo : EIATTR_FRAME_SIZE
	.align		4
.L_6:
        /*0024*/ 	.byte	0x04, 0x11
        /*0026*/ 	.short	(.L_8 - .L_7)
	.align		4
.L_7:
        /*0028*/ 	.word	index@(_Z7setDataPi)
        /*002c*/ 	.word	0x00000000


	//----- nvinfo : EIATTR_MIN_STACK_SIZE
	.align		4
.L_8:
        /*0030*/ 	.byte	0x04, 0x12
        /*0032*/ 	.short	(.L_10 - .L_9)
	.align		4
.L_9:
        /*0034*/ 	.word	index@(_Z7setDataPi)
        /*0038*/ 	.word	0x00000000


	//----- nvinfo : EIATTR_MIN_STACK_SIZE
	.align		4
.L_10:
        /*003c*/ 	.byte	0x04, 0x12
        /*003e*/ 	.short	(.L_12 - .L_11)
	.align		4
.L_11:
        /*0040*/ 	.word	index@(_Z15printDeviceDataPKi)
        /*0044*/ 	.word	0x00000008
.L_12:


//--------------------- .nv.compat                --------------------------
	.section	.nv.compat,"",@"SHT_CUDA_COMPAT_INFO"
	.align	4
        /*0000*/ 	.byte	0x02, 0x09, 0x00, 0x00, 0x02, 0x02, 0x01, 0x00, 0x02, 0x05, 0x05, 0x00, 0x03, 0x07, 0x01, 0x01
        /*0010*/ 	.byte	0x02, 0x03, 0x00, 0x00, 0x02, 0x06, 0x01, 0x00, 0x04, 0x0b, 0x08, 0x00, 0x09, 0x00, 0x00, 0x00
        /*0020*/ 	.byte	0x00, 0x00, 0x00, 0x00


//--------------------- .nv.info._Z7setDataPi     --------------------------
	.section	.nv.info._Z7setDataPi,"",@"SHT_CUDA_INFO"
	.sectionflags	@""
	.align	4


	//----- nvinfo : EIATTR_CUDA_API_VERSION
	.align		4
        /*0000*/ 	.byte	0x04, 0x37
        /*0002*/ 	.short	(.L_14 - .L_13)
.L_13:
        /*0004*/ 	.word	0x00000082


	//----- nvinfo : EIATTR_KPARAM_INFO
	.align		4
.L_14:
        /*0008*/ 	.byte	0x04, 0x17
        /*000a*/ 	.short	(.L_16 - .L_15)
.L_15:
        /*000c*/ 	.word	0x00000000
        /*0010*/ 	.short	0x0000
        /*0012*/ 	.short	0x0000
        /*0014*/ 	.byte	0x00, 0xf5, 0x21, 0x00


	//----- nvinfo : EIATTR_SPARSE_MMA_MASK
	.align		4
.L_16:
        /*0018*/ 	.byte	0x03, 0x50
        /*001a*/ 	.short	0x0000


	//----- nvinfo : EIATTR_MAXREG_COUNT
	.align		4
        /*001c*/ 	.byte	0x03, 0x1b
        /*001e*/ 	.short	0x00ff


	//----- nvinfo : EIATTR_MERCURY_ISA_VERSION
	.align		4
        /*0020*/ 	.byte	0x03, 0x5f
        /*0022*/ 	.short	0x0101


	//----- nvinfo : EIATTR_VRC_CTA_INIT_COUNT
	.align		4
        /*0024*/ 	.byte	0x02, 0x4a
	.zero		1
	.zero		1


	//----- nvinfo : EIATTR_EXIT_INSTR_OFFSETS
	.align		4
        /*0028*/ 	.byte	0x04, 0x1c
        /*002a*/ 	.short	(.L_18 - .L_17)


	//   ....[0]....
.L_17:
        /*002c*/ 	.word	0x00000070


	//----- nvinfo : EIATTR_CBANK_PARAM_SIZE
	.align		4
.L_18:
        /*0030*/ 	.byte	0x03, 0x19
        /*0032*/ 	.short	0x0008


	//----- nvinfo : EIATTR_PARAM_CBANK
	.align		4
        /*0034*/ 	.byte	0x04, 0x0a
        /*0036*/ 	.short	(.L_20 - .L_19)
	.align		4
.L_19:
        /*0038*/ 	.word	index@(.nv.constant0._Z7setDataPi)
        /*003c*/ 	.short	0x0380
        /*003e*/ 	.short	0x0008


	//----- nvinfo : EIATTR_SW_WAR
	.align		4
.L_20:
        /*0040*/ 	.byte	0x04, 0x36
        /*0042*/ 	.short	(.L_22 - .L_21)
.L_21:
        /*0044*/ 	.word	0x00000008
.L_22:


//--------------------- .nv.info._Z15printDeviceDataPKi --------------------------
	.section	.nv.info._Z15printDeviceDataPKi,"",@"SHT_CUDA_INFO"
	.sectionflags	@""
	.align	4


	//----- nvinfo : EIATTR_CUDA_API_VERSION
	.align		4
        /*0000*/ 	.byte	0x04, 0x37
        /*0002*/ 	.short	(.L_24 - .L_23)
.L_23:
        /*0004*/ 	.word	0x00000082


	//----- nvinfo : EIATTR_KPARAM_INFO
	.align		4
.L_24:
        /*0008*/ 	.byte	0x04, 0x17
        /*000a*/ 	.short	(.L_26 - .L_25)
.L_25:
        /*000c*/ 	.word	0x00000000
        /*0010*/ 	.short	0x0000
        /*0012*/ 	.short	0x0000
        /*0014*/ 	.byte	0x00, 0xf5, 0x21, 0x00


	//----- nvinfo : EIATTR_SPARSE_MMA_MASK
	.align		4
.L_26:
        /*0018*/ 	.byte	0x03, 0x50
        /*001a*/ 	.short	0x0000


	//----- nvinfo : EIATTR_MAXREG_COUNT
	.align		4
        /*001c*/ 	.byte	0x03, 0x1b
        /*001e*/ 	.short	0x00ff


	//----- nvinfo : EIATTR_EXTERNS
	.align		4
        /*0020*/ 	.byte	0x04, 0x0f
        /*0022*/ 	.short	(.L_28 - .L_27)


	//   ....[0]....
	.align		4
.L_27:
        /*0024*/ 	.word	index@(vprintf)


	//----- nvinfo : EIATTR_MERCURY_ISA_VERSION
	.align		4
.L_28:
        /*0028*/ 	.byte	0x03, 0x5f
        /*002a*/ 	.short	0x0101


	//----- nvinfo : EIATTR_VRC_CTA_INIT_COUNT
	.align		4
        /*002c*/ 	.byte	0x02, 0x4a
	.zero		1
	.zero		1


	//----- nvinfo : EIATTR_SYSCALL_OFFSETS
	.align		4
        /*0030*/ 	.byte	0x04, 0x46
        /*0032*/ 	.short	(.L_30 - .L_29)


	//   ....[0]....
.L_29:
        /*0034*/ 	.word	0x00000120


	//----- nvinfo : EIATTR_EXIT_INSTR_OFFSETS
	.align		4
.L_30:
        /*0038*/ 	.byte	0x04, 0x1c
        /*003a*/ 	.short	(.L_32 - .L_31)


	//   ....[0]....
.L_31:
        /*003c*/ 	.word	0x00000130


	//----- nvinfo : EIATTR_CBANK_PARAM_SIZE
	.align		4
.L_32:
        /*0040*/ 	.byte	0x03, 0x19
        /*0042*/ 	.short	0x0008


	//----- nvinfo : EIATTR_PARAM_CBANK
	.align		4
        /*0044*/ 	.byte	0x04, 0x0a
        /*0046*/ 	.short	(.L_34 - .L_33)
	.align		4
.L_33:
        /*0048*/ 	.word	index@(.nv.constant0._Z15printDeviceDataPKi)
        /*004c*/ 	.short	0x0380
        /*004e*/ 	.short	0x0008


	//----- nvinfo : EIATTR_SW_WAR
	.align		4
.L_34:
        /*0050*/ 	.byte	0x04, 0x36
        /*0052*/ 	.short	(.L_36 - .L_35)
.L_35:
        /*0054*/ 	.word	0x00000008
.L_36:


//--------------------- .nv.callgraph             --------------------------
	.section	.nv.callgraph,"",@"SHT_CUDA_CALLGRAPH"
	.align	4
	.sectionentsize	8
	.align		4
        /*0000*/ 	.word	0x00000000
	.align		4
        /*0004*/ 	.word	0xffffffff
	.align		4
        /*0008*/ 	.word	index@(_Z15printDeviceDataPKi)
	.align		4
        /*000c*/ 	.word	index@(vprintf)
	.align		4
        /*0010*/ 	.word	0x00000000
	.align		4
        /*0014*/ 	.word	0xfffffffe
	.align		4
        /*0018*/ 	.word	0x00000000
	.align		4
        /*001c*/ 	.word	0xfffffffd
	.align		4
        /*0020*/ 	.word	0x00000000
	.align		4
        /*0024*/ 	.word	0xfffffffc


//--------------------- .nv.constant4             --------------------------
	.section	.nv.constant4,"a",@progbits
	.align	8
	.align		8
.nv.constant4:
        /*0000*/ 	.dword	$str
	.align		8
        /*0008*/ 	.dword	vprintf


//--------------------- .text._Z7setDataPi        --------------------------
	.section	.text._Z7setDataPi,"ax",@progbits
	.align	128
        .global         _Z7setDataPi
        .type           _Z7setDataPi,@function
        .size           _Z7setDataPi,(.L_x_3 - _Z7setDataPi)
        .other          _Z7setDataPi,@"STO_CUDA_ENTRY STV_DEFAULT"
_Z7setDataPi:
.text._Z7setDataPi:
[----:B------:R-:W-:Y:S01]  /*0000*/  LDC R1, c[0x0][0x37c] ;  /* 0x0000df00ff017b82 */ /* 0x000fe20000000800 */
[----:B------:R-:W0:Y:S07]  /*0010*/  S2R R5, SR_TID.X ;  /* 0x0000000000057919 */ /* 0x000e2e0000002100 */
[----:B------:R-:W0:Y:S01]  /*0020*/  LDC.64 R2, c[0x0][0x380] ;  /* 0x0000e000ff027b82 */ /* 0x000e220000000a00 */
[----:B------:R-:W1:Y:S01]  /*0030*/  LDCU.64 UR4, c[0x0][0x358] ;  /* 0x00006b00ff0477ac */ /* 0x000e620008000a00 */
[----:B------:R-:W-:-:S02]  /*0040*/  HFMA2 R7, -RZ, RZ, 0, 1.1920928955078125e-07 ;  /* 0x00000002ff077431 */ /* 0x000fc400000001ff */
[----:B0-----:R-:W-:-:S05]  /*0050*/  IMAD.WIDE.U32 R2, R5, 0x4, R2 ;  /* 0x0000000405027825 */ /* 0x001fca00078e0002 */
[----:B-1----:R-:W-:Y:S01]  /*0060*/  STG.E desc[UR4][R2.64], R7 ;  /* 0x0000000702007986 */ /* 0x002fe2000c101904 */
[----:B------:R-:W-:Y:S05]  /*0070*/  EXIT ;  /* 0x000000000000794d */ /* 0x000fea0003800000 */
.L_x_0:
[----:B------:R-:W-:-:S00]  /*0080*/  BRA `(.L_x_0) ;  /* 0xfffffffc00fc7947 */ /* 0x000fc0000383ffff */
[----:B------:R-:W-:-:S00]  /*0090*/  NOP ;  /* 0x0000000000007918 */ /* 0x000fc00000000000 */
        /* <DEDUP_REMOVED lines=14> */
.L_x_3:


//--------------------- .text._Z15printDeviceDataPKi --------------------------
	.section	.text._Z15printDeviceDataPKi,"ax",@progbits
	.align	128
        .global         _Z15printDeviceDataPKi
        .type           _Z15printDeviceDataPKi,@function
        .size           _Z15printDeviceDataPKi,(.L_x_4 - _Z15printDeviceDataPKi)
        .other          _Z15printDeviceDataPKi,@"STO_CUDA_ENTRY STV_DEFAULT"
_Z15printDeviceDataPKi:
.text._Z15printDeviceDataPKi:
[----:B------:R-:W0:Y:S01]  /*0000*/  LDC R1, c[0x0][0x37c] ;  /* 0x0000df00ff017b82 */ /* 0x000e220000000800 */
[----:B------:R-:W1:Y:S07]  /*0010*/  S2R R5, SR_TID.X ;  /* 0x0000000000057919 */ /* 0x000e6e0000002100 */
[----:B------:R-:W1:Y:S01]  /*0020*/  LDC.64 R2, c[0x0][0x380] ;  /* 0x0000e000ff027b82 */ /* 0x000e620000000a00 */
[----:B------:R-:W2:Y:S01]  /*0030*/  LDCU.64 UR4, c[0x0][0x358] ;  /* 0x00006b00ff0477ac */ /* 0x000ea20008000a00 */
[----:B0-----:R-:W-:Y:S01]  /*0040*/  VIADD R1, R1, 0xfffffff8 ;  /* 0xfffffff801017836 */ /* 0x001fe20000000000 */
[----:B------:R-:W0:Y:S01]  /*0050*/  LDCU.64 UR6, c[0x4][URZ] ;  /* 0x01000000ff0677ac */ /* 0x000e220008000a00 */
[----:B-1----:R-:W-:-:S06]  /*0060*/  IMAD.WIDE.U32 R2, R5, 0x4, R2 ;  /* 0x0000000405027825 */ /* 0x002fcc00078e0002 */
[----:B--2---:R-:W2:Y:S01]  /*0070*/  LDG.E R2, desc[UR4][R2.64] ;  /* 0x0000000402027981 */ /* 0x004ea2000c1e1900 */
[----:B------:R-:W-:Y:S01]  /*0080*/  MOV R0, 0x8 ;  /* 0x0000000800007802 */ /* 0x000fe20000000f00 */
[----:B------:R-:W1:Y:S01]  /*0090*/  LDCU UR4, c[0x0][0x2f8] ;  /* 0x00005f00ff0477ac */ /* 0x000e620008000800 */
[----:B0-----:R-:W-:Y:S01]  /*00a0*/  IMAD.U32 R4, RZ, RZ, UR6 ;  /* 0x00000006ff047e24 */ /* 0x001fe2000f8e00ff */
[----:B------:R-:W-:Y:S01]  /*00b0*/  MOV R5, UR7 ;  /* 0x0000000700057c02 */ /* 0x000fe20008000f00 */
[----:B------:R0:W3:Y:S01]  /*00c0*/  LDC.64 R8, c[0x4][R0] ;  /* 0x0100000000087b82 */ /* 0x0000e20000000a00 */
[----:B------:R-:W4:Y:S01]  /*00d0*/  LDCU UR5, c[0x0][0x2fc] ;  /* 0x00005f80ff0577ac */ /* 0x000f220008000800 */
[----:B-1----:R-:W-:-:S05]  /*00e0*/  IADD3 R6, P0, PT, R1, UR4, RZ ;  /* 0x0000000401067c10 */ /* 0x002fca000ff1e0ff */
[----:B----4-:R-:W-:Y:S01]  /*00f0*/  IMAD.X R7, RZ, RZ, UR5, P0 ;  /* 0x00000005ff077e24 */ /* 0x010fe200080e06ff */
[----:B--23--:R0:W-:Y:S07]  /*0100*/  STL [R1], R2 ;  /* 0x0000000201007387 */ /* 0x00c1ee0000100800 */
[----:B------:R-:W-:-:S07]  /*0110*/  LEPC R20, `(.L_x_1) ;  /* 0x000000001014794e */ /* 0x000fce0000000000 */
[----:B0-----:R-:W-:Y:S05]  /*0120*/  CALL.ABS.NOINC R8 ;  /* 0x0000000008007343 */ /* 0x001fea0003c00000 */
.L_x_1:
[----:B------:R-:W-:Y:S05]  /*0130*/  EXIT ;  /* 0x000000000000794d */ /* 0x000fea0003800000 */
.L_x_2:
        /* <DEDUP_REMOVED lines=12> */
.L_x_4:


//--------------------- .nv.global.init           --------------------------
	.section	.nv.global.init,"aw",@progbits
.nv.global.init:
	.type		$str,@object
	.size		$str,(.L_0 - $str)
$str:
        /*0000*/ 	.byte	0x25, 0x64, 0x00
.L_0:


//--------------------- .nv.shared.reserved.0     --------------------------
	.section	.nv.shared.reserved.0,"aw",@nobits
	.weak		__nv_reservedSMEM_offset_0_alias
	.size		__nv_reservedSMEM_offset_0_alias, 0, 64
	.other		__nv_reservedSMEM_offset_0_alias,@"STO_CUDA_RESERVED_SHARED STV_DEFAULT"
__nv_reservedSMEM_offset_0_alias:
	.zero		0
	.zero		64


//--------------------- .nv.constant0._Z7setDataPi --------------------------
	.section	.nv.constant0._Z7setDataPi,"a",@progbits
	.sectionflags	@""
	.align	4
.nv.constant0._Z7setDataPi:
	.zero		904


//--------------------- .nv.constant0._Z15printDeviceDataPKi --------------------------
	.section	.nv.constant0._Z15printDeviceDataPKi,"a",@progbits
	.sectionflags	@""
	.align	4
.nv.constant0._Z15printDeviceDataPKi:
	.zero		904


//--------------------- SYMBOLS --------------------------

	.type		.nv.reservedSmem.offset0,@object
	.size		.nv.reservedSmem.offset0,0x4
	.type		vprintf,@function
